//
// Generated by NVIDIA NVVM Compiler
//
// Compiler Build ID: CL-36424714
// Cuda compilation tools, release 13.0, V13.0.88
// Based on NVVM 20.0.0
//

.version 9.0
.target sm_100
.address_size 64

	// .globl	_Z10tileMatMulPfS_S_i
// _ZZ10tileMatMulPfS_S_iE3shA has been demoted
// _ZZ10tileMatMulPfS_S_iE3shB has been demoted

.visible .entry _Z10tileMatMulPfS_S_i(
	.param .u64 .ptr .align 1 _Z10tileMatMulPfS_S_i_param_0,
	.param .u64 .ptr .align 1 _Z10tileMatMulPfS_S_i_param_1,
	.param .u64 .ptr .align 1 _Z10tileMatMulPfS_S_i_param_2,
	.param .u32 _Z10tileMatMulPfS_S_i_param_3
)
{
	.reg .pred 	%p<12>;
	.reg .b32 	%r<42>;
	.reg .b32 	%f<116>;
	.reg .b64 	%rd<16>;
	// demoted variable
	.shared .align 4 .b8 _ZZ10tileMatMulPfS_S_iE3shA[1024];
	// demoted variable
	.shared .align 4 .b8 _ZZ10tileMatMulPfS_S_iE3shB[1024];
	ld.param.u64 	%rd5, [_Z10tileMatMulPfS_S_i_param_0];
	ld.param.u64 	%rd6, [_Z10tileMatMulPfS_S_i_param_1];
	ld.param.u64 	%rd4, [_Z10tileMatMulPfS_S_i_param_2];
	cvta.to.global.u64 	%rd7, %rd6;
	cvta.to.global.u64 	%rd1, %rd5;
	mov.u32 	%r24, %ctaid.y;
	mov.u32 	%r25, %ctaid.x;
	mov.u32 	%r39, %tid.y;
	mov.u32 	%r26, %tid.x;
	mov.u32 	%r27, %ntid.y;
	mad.lo.s32 	%r2, %r24, %r27, %r39;
	mov.u32 	%r28, %ntid.x;
	mad.lo.s32 	%r3, %r25, %r28, %r26;
	shl.b32 	%r29, %r39, 6;
	mov.u32 	%r30, _ZZ10tileMatMulPfS_S_iE3shA;
	add.s32 	%r4, %r30, %r29;
	shl.b32 	%r31, %r26, 2;
	add.s32 	%r5, %r4, %r31;
	shl.b32 	%r6, %r2, 8;
	mov.u32 	%r32, _ZZ10tileMatMulPfS_S_iE3shB;
	add.s32 	%r8, %r32, %r31;
	add.s32 	%r7, %r8, %r29;
	shl.b32 	%r33, %r39, 8;
	add.s64 	%rd2, %rd7, 16384;
	add.s32 	%r40, %r3, %r33;
	add.s32 	%r38, %r26, 16;
	add.s32 	%r37, %r26, %r6;
	mov.f32 	%f111, 0f00000000;
	mov.b32 	%r41, 16;
$L__BB0_1:
	add.s32 	%r17, %r38, -16;
	max.u32 	%r34, %r2, %r17;
	setp.gt.u32 	%p1, %r34, 255;
	mov.f32 	%f112, 0f00000000;
	@%p1 bra 	$L__BB0_3;
	mul.wide.u32 	%rd8, %r37, 4;
	add.s64 	%rd9, %rd1, %rd8;
	ld.global.f32 	%f112, [%rd9];
$L__BB0_3:
	mul.wide.s32 	%rd10, %r40, 4;
	add.s64 	%rd3, %rd2, %rd10;
	setp.gt.s32 	%p2, %r3, 255;
	st.shared.f32 	[%r5], %f112;
	setp.gt.u32 	%p3, %r39, 255;
	mov.f32 	%f113, 0f00000000;
	or.pred  	%p4, %p2, %p3;
	@%p4 bra 	$L__BB0_5;
	ld.global.f32 	%f113, [%rd3+-16384];
$L__BB0_5:
	setp.gt.u32 	%p5, %r2, 255;
	st.shared.f32 	[%r7], %f113;
	bar.sync 	0;
	ld.shared.f32 	%f16, [%r4];
	ld.shared.f32 	%f17, [%r8];
	fma.rn.f32 	%f18, %f16, %f17, %f111;
	ld.shared.f32 	%f19, [%r4+4];
	ld.shared.f32 	%f20, [%r8+64];
	fma.rn.f32 	%f21, %f19, %f20, %f18;
	ld.shared.f32 	%f22, [%r4+8];
	ld.shared.f32 	%f23, [%r8+128];
	fma.rn.f32 	%f24, %f22, %f23, %f21;
	ld.shared.f32 	%f25, [%r4+12];
	ld.shared.f32 	%f26, [%r8+192];
	fma.rn.f32 	%f27, %f25, %f26, %f24;
	ld.shared.f32 	%f28, [%r4+16];
	ld.shared.f32 	%f29, [%r8+256];
	fma.rn.f32 	%f30, %f28, %f29, %f27;
	ld.shared.f32 	%f31, [%r4+20];
	ld.shared.f32 	%f32, [%r8+320];
	fma.rn.f32 	%f33, %f31, %f32, %f30;
	ld.shared.f32 	%f34, [%r4+24];
	ld.shared.f32 	%f35, [%r8+384];
	fma.rn.f32 	%f36, %f34, %f35, %f33;
	ld.shared.f32 	%f37, [%r4+28];
	ld.shared.f32 	%f38, [%r8+448];
	fma.rn.f32 	%f39, %f37, %f38, %f36;
	ld.shared.f32 	%f40, [%r4+32];
	ld.shared.f32 	%f41, [%r8+512];
	fma.rn.f32 	%f42, %f40, %f41, %f39;
	ld.shared.f32 	%f43, [%r4+36];
	ld.shared.f32 	%f44, [%r8+576];
	fma.rn.f32 	%f45, %f43, %f44, %f42;
	ld.shared.f32 	%f46, [%r4+40];
	ld.shared.f32 	%f47, [%r8+640];
	fma.rn.f32 	%f48, %f46, %f47, %f45;
	ld.shared.f32 	%f49, [%r4+44];
	ld.shared.f32 	%f50, [%r8+704];
	fma.rn.f32 	%f51, %f49, %f50, %f48;
	ld.shared.f32 	%f52, [%r4+48];
	ld.shared.f32 	%f53, [%r8+768];
	fma.rn.f32 	%f54, %f52, %f53, %f51;
	ld.shared.f32 	%f55, [%r4+52];
	ld.shared.f32 	%f56, [%r8+832];
	fma.rn.f32 	%f57, %f55, %f56, %f54;
	ld.shared.f32 	%f58, [%r4+56];
	ld.shared.f32 	%f59, [%r8+896];
	fma.rn.f32 	%f60, %f58, %f59, %f57;
	ld.shared.f32 	%f61, [%r4+60];
	ld.shared.f32 	%f62, [%r8+960];
	fma.rn.f32 	%f6, %f61, %f62, %f60;
	bar.sync 	0;
	setp.gt.u32 	%p6, %r17, 239;
	mov.f32 	%f114, 0f00000000;
	or.pred  	%p7, %p5, %p6;
	@%p7 bra 	$L__BB0_7;
	add.s32 	%r35, %r37, 16;
	mul.wide.u32 	%rd11, %r35, 4;
	add.s64 	%rd12, %rd1, %rd11;
	ld.global.f32 	%f114, [%rd12];
$L__BB0_7:
	setp.gt.s32 	%p8, %r3, 255;
	st.shared.f32 	[%r5], %f114;
	setp.gt.u32 	%p9, %r39, 239;
	mov.f32 	%f115, 0f00000000;
	or.pred  	%p10, %p8, %p9;
	@%p10 bra 	$L__BB0_9;
	ld.global.f32 	%f115, [%rd3];
$L__BB0_9:
	st.shared.f32 	[%r7], %f115;
	bar.sync 	0;
	ld.shared.f32 	%f64, [%r4];
	ld.shared.f32 	%f65, [%r8];
	fma.rn.f32 	%f66, %f64, %f65, %f6;
	ld.shared.f32 	%f67, [%r4+4];
	ld.shared.f32 	%f68, [%r8+64];
	fma.rn.f32 	%f69, %f67, %f68, %f66;
	ld.shared.f32 	%f70, [%r4+8];
	ld.shared.f32 	%f71, [%r8+128];
	fma.rn.f32 	%f72, %f70, %f71, %f69;
	ld.shared.f32 	%f73, [%r4+12];
	ld.shared.f32 	%f74, [%r8+192];
	fma.rn.f32 	%f75, %f73, %f74, %f72;
	ld.shared.f32 	%f76, [%r4+16];
	ld.shared.f32 	%f77, [%r8+256];
	fma.rn.f32 	%f78, %f76, %f77, %f75;
	ld.shared.f32 	%f79, [%r4+20];
	ld.shared.f32 	%f80, [%r8+320];
	fma.rn.f32 	%f81, %f79, %f80, %f78;
	ld.shared.f32 	%f82, [%r4+24];
	ld.shared.f32 	%f83, [%r8+384];
	fma.rn.f32 	%f84, %f82, %f83, %f81;
	ld.shared.f32 	%f85, [%r4+28];
	ld.shared.f32 	%f86, [%r8+448];
	fma.rn.f32 	%f87, %f85, %f86, %f84;
	ld.shared.f32 	%f88, [%r4+32];
	ld.shared.f32 	%f89, [%r8+512];
	fma.rn.f32 	%f90, %f88, %f89, %f87;
	ld.shared.f32 	%f91, [%r4+36];
	ld.shared.f32 	%f92, [%r8+576];
	fma.rn.f32 	%f93, %f91, %f92, %f90;
	ld.shared.f32 	%f94, [%r4+40];
	ld.shared.f32 	%f95, [%r8+640];
	fma.rn.f32 	%f96, %f94, %f95, %f93;
	ld.shared.f32 	%f97, [%r4+44];
	ld.shared.f32 	%f98, [%r8+704];
	fma.rn.f32 	%f99, %f97, %f98, %f96;
	ld.shared.f32 	%f100, [%r4+48];
	ld.shared.f32 	%f101, [%r8+768];
	fma.rn.f32 	%f102, %f100, %f101, %f99;
	ld.shared.f32 	%f103, [%r4+52];
	ld.shared.f32 	%f104, [%r8+832];
	fma.rn.f32 	%f105, %f103, %f104, %f102;
	ld.shared.f32 	%f106, [%r4+56];
	ld.shared.f32 	%f107, [%r8+896];
	fma.rn.f32 	%f108, %f106, %f107, %f105;
	ld.shared.f32 	%f109, [%r4+60];
	ld.shared.f32 	%f110, [%r8+960];
	fma.rn.f32 	%f111, %f109, %f110, %f108;
	bar.sync 	0;
	add.s32 	%r41, %r41, 32;
	add.s32 	%r40, %r40, 8192;
	add.s32 	%r39, %r39, 32;
	add.s32 	%r38, %r38, 32;
	add.s32 	%r37, %r37, 32;
	setp.ne.s32 	%p11, %r41, 272;
	@%p11 bra 	$L__BB0_1;
	cvta.to.global.u64 	%rd13, %rd4;
	add.s32 	%r36, %r6, %r3;
	mul.wide.s32 	%rd14, %r36, 4;
	add.s64 	%rd15, %rd13, %rd14;
	st.global.f32 	[%rd15], %f111;
	ret;

}


// ===== COMPILED SASS (sm_100) =====

	.target	sm_100

	.elftype	@"ET_EXEC"


//--------------------- .note.nv.tkinfo           --------------------------
	.section	.note.nv.tkinfo,"",@"SHT_NOTE"
	.sectionflags	@"SHF_NOTE_NV_TKINFO"
	.tkinfo
        /*0018*/ 	.word	0x00000002
        /*0030*/ 	.string	""
        /*0030*/ 	.string	"ptxas"
        /*0030*/ 	.string	"Cuda compilation tools, release 13.0, V13.0.88"
        /*0030*/ 	.string	"Build cuda_13.0.r13.0/compiler.36424714_0"
        /*0030*/ 	.string	"-arch sm_100 -m 64 "



//--------------------- .note.nv.cuinfo           --------------------------
	.section	.note.nv.cuinfo,"",@"SHT_NOTE"
	.sectionflags	@"SHF_NOTE_NV_CUINFO"
        /*0018*/ 	.short	0x0002
        /*001a*/ 	.short	0x0064
        /*001c*/ 	.short	0x0082
	.zero		2


//--------------------- .nv.info                  --------------------------
	.section	.nv.info,"",@"SHT_CUDA_INFO"
	.align	4


	//----- nvinfo : EIATTR_REGCOUNT
	.align		4
        /*0000*/ 	.byte	0x04, 0x2f
        /*0002*/ 	.short	(.L_1 - .L_0)
	.align		4
.L_0:
        /*0004*/ 	.word	index@(_Z10tileMatMulPfS_S_i)
        /*0008*/ 	.word	0x00000020


	//----- nvinfo : EIATTR_FRAME_SIZE
	.align		4
.L_1:
        /*000c*/ 	.byte	0x04, 0x11
        /*000e*/ 	.short	(.L_3 - .L_2)
	.align		4
.L_2:
        /*0010*/ 	.word	index@(_Z10tileMatMulPfS_S_i)
        /*0014*/ 	.word	0x00000000


	//----- nvinfo : EIATTR_MIN_STACK_SIZE
	.align		4
.L_3:
        /*0018*/ 	.byte	0x04, 0x12
        /*001a*/ 	.short	(.L_5 - .L_4)
	.align		4
.L_4:
        /*001c*/ 	.word	index@(_Z10tileMatMulPfS_S_i)
        /*0020*/ 	.word	0x00000000
.L_5:


//--------------------- .nv.compat                --------------------------
	.section	.nv.compat,"",@"SHT_CUDA_COMPAT_INFO"
	.align	4
        /*0000*/ 	.byte	0x02, 0x09, 0x00, 0x00, 0x02, 0x02, 0x01, 0x00, 0x02, 0x05, 0x05, 0x00, 0x03, 0x07, 0x01, 0x01
        /*0010*/ 	.byte	0x02, 0x03, 0x00, 0x00, 0x02, 0x06, 0x01, 0x00, 0x04, 0x0b, 0x08, 0x00, 0x09, 0x00, 0x00, 0x00
        /*0020*/ 	.byte	0x00, 0x00, 0x00, 0x00


//--------------------- .nv.info._Z10tileMatMulPfS_S_i --------------------------
	.section	.nv.info._Z10tileMatMulPfS_S_i,"",@"SHT_CUDA_INFO"
	.sectionflags	@""
	.align	4


	//----- nvinfo : EIATTR_CUDA_API_VERSION
	.align		4
        /*0000*/ 	.byte	0x04, 0x37
        /*0002*/ 	.short	(.L_7 - .L_6)
.L_6:
        /*0004*/ 	.word	0x00000082


	//----- nvinfo : EIATTR_KPARAM_INFO
	.align		4
.L_7:
        /*0008*/ 	.byte	0x04, 0x17
        /*000a*/ 	.short	(.L_9 - .L_8)
.L_8:
        /*000c*/ 	.word	0x00000000
        /*0010*/ 	.short	0x0003
        /*0012*/ 	.short	0x0018
        /*0014*/ 	.byte	0x00, 0xf0, 0x11, 0x00


	//----- nvinfo : EIATTR_KPARAM_INFO
	.align		4
.L_9:
        /*0018*/ 	.byte	0x04, 0x17
        /*001a*/ 	.short	(.L_11 - .L_10)
.L_10:
        /*001c*/ 	.word	0x00000000
        /*0020*/ 	.short	0x0002
        /*0022*/ 	.short	0x0010
        /*0024*/ 	.byte	0x00, 0xf5, 0x21, 0x00


	//----- nvinfo : EIATTR_KPARAM_INFO
	.align		4
.L_11:
        /*0028*/ 	.byte	0x04, 0x17
        /*002a*/ 	.short	(.L_13 - .L_12)
.L_12:
        /*002c*/ 	.word	0x00000000
        /*0030*/ 	.short	0x0001
        /*0032*/ 	.short	0x0008
        /*0034*/ 	.byte	0x00, 0xf5, 0x21, 0x00


	//----- nvinfo : EIATTR_KPARAM_INFO
	.align		4
.L_13:
        /*0038*/ 	.byte	0x04, 0x17
        /*003a*/ 	.short	(.L_15 - .L_14)
.L_14:
        /*003c*/ 	.word	0x00000000
        /*0040*/ 	.short	0x0000
        /*0042*/ 	.short	0x0000
        /*0044*/ 	.byte	0x00, 0xf5, 0x21, 0x00


	//----- nvinfo : EIATTR_SPARSE_MMA_MASK
	.align		4
.L_15:
        /*0048*/ 	.byte	0x03, 0x50
        /*004a*/ 	.short	0x0000


	//----- nvinfo : EIATTR_MAXREG_COUNT
	.align		4
        /*004c*/ 	.byte	0x03, 0x1b
        /*004e*/ 	.short	0x00ff


	//----- nvinfo : EIATTR_NUM_BARRIERS
	.align		4
        /*0050*/ 	.byte	0x02, 0x4c
        /*0052*/ 	.byte	0x01
	.zero		1


	//----- nvinfo : EIATTR_MERCURY_ISA_VERSION
	.align		4
        /*0054*/ 	.byte	0x03, 0x5f
        /*0056*/ 	.short	0x0101


	//----- nvinfo : EIATTR_VRC_CTA_INIT_COUNT
	.align		4
        /*0058*/ 	.byte	0x02, 0x4a
	.zero		1
	.zero		1


	//----- nvinfo : EIATTR_EXIT_INSTR_OFFSETS
	.align		4
        /*005c*/ 	.byte	0x04, 0x1c
        /*005e*/ 	.short	(.L_17 - .L_16)


	//   ....[0]....
.L_16:
        /*0060*/ 	.word	0x000008d0


	//----- nvinfo : EIATTR_CBANK_PARAM_SIZE
	.align		4
.L_17:
        /*0064*/ 	.byte	0x03, 0x19
        /*0066*/ 	.short	0x001c


	//----- nvinfo : EIATTR_PARAM_CBANK
	.align		4
        /*0068*/ 	.byte	0x04, 0x0a
        /*006a*/ 	.short	(.L_19 - .L_18)
	.align		4
.L_18:
        /*006c*/ 	.word	index@(.nv.constant0._Z10tileMatMulPfS_S_i)
        /*0070*/ 	.short	0x0380
        /*0072*/ 	.short	0x001c


	//----- nvinfo : EIATTR_SW_WAR
	.align		4
.L_19:
        /*0074*/ 	.byte	0x04, 0x36
        /*0076*/ 	.short	(.L_21 - .L_20)
.L_20:
        /*0078*/ 	.word	0x00000008
.L_21:


//--------------------- .nv.callgraph             --------------------------
	.section	.nv.callgraph,"",@"SHT_CUDA_CALLGRAPH"
	.align	4
	.sectionentsize	8
	.align		4
        /*0000*/ 	.word	0x00000000
	.align		4
        /*0004*/ 	.word	0xffffffff
	.align		4
        /*0008*/ 	.word	0x00000000
	.align		4
        /*000c*/ 	.word	0xfffffffe
	.align		4
        /*0010*/ 	.word	0x00000000
	.align		4
        /*0014*/ 	.word	0xfffffffd
	.align		4
        /*0018*/ 	.word	0x00000000
	.align		4
        /*001c*/ 	.word	0xfffffffc


//--------------------- .text._Z10tileMatMulPfS_S_i --------------------------
	.section	.text._Z10tileMatMulPfS_S_i,"ax",@progbits
	.align	128
        .global         _Z10tileMatMulPfS_S_i
        .type           _Z10tileMatMulPfS_S_i,@function
        .size           _Z10tileMatMulPfS_S_i,(.L_x_2 - _Z10tileMatMulPfS_S_i)
        .other          _Z10tileMatMulPfS_S_i,@"STO_CUDA_ENTRY STV_DEFAULT"
_Z10tileMatMulPfS_S_i:
.text._Z10tileMatMulPfS_S_i:
[----:B------:R-:W-:Y:S01]  /*0000*/  LDC R1, c[0x0][0x37c] ;  /* 0x0000df00ff017b82 */ /* 0x000fe20000000800 */
[----:B------:R-:W0:Y:S01]  /*0010*/  S2R R2, SR_TID.Y ;  /* 0x0000000000027919 */ /* 0x000e220000002200 */
[----:B------:R-:W1:Y:S06]  /*0020*/  LDCU.64 UR4, c[0x0][0x388] ;  /* 0x00007100ff0477ac */ /* 0x000e6c0008000a00 */
[----:B------:R-:W2:Y:S01]  /*0030*/  S2UR UR6, SR_CgaCtaId ;  /* 0x00000000000679c3 */ /* 0x000ea20000008800 */
[----:B------:R-:W-:Y:S01]  /*0040*/  HFMA2 R7, -RZ, RZ, 0, 0 ;  /* 0x00000000ff077431 */ /* 0x000fe200000001ff */
[----:B------:R-:W3:Y:S01]  /*0050*/  S2R R3, SR_TID.X ;  /* 0x0000000000037919 */ /* 0x000ee20000002100 */
[----:B------:R-:W4:Y:S05]  /*0060*/  LDCU.64 UR10, c[0x0][0x358] ;  /* 0x00006b00ff0a77ac */ /* 0x000f2a0008000a00 */
[----:B------:R-:W5:Y:S08]  /*0070*/  S2UR UR9, SR_CTAID.Y ;  /* 0x00000000000979c3 */ /* 0x000f700000002600 */
[----:B------:R-:W5:Y:S01]  /*0080*/  LDC R5, c[0x0][0x364] ;  /* 0x0000d900ff057b82 */ /* 0x000f620000000800 */
[----:B-1----:R-:W-:-:S03]  /*0090*/  UIADD3 UR7, UP0, UPT, UR4, 0x4000, URZ ;  /* 0x0000400004077890 */ /* 0x002fc6000ff1e0ff */
[----:B------:R-:W-:Y:S01]  /*00a0*/  UMOV UR4, 0x400 ;  /* 0x0000040000047882 */ /* 0x000fe20000000000 */
[----:B------:R-:W-:Y:S02]  /*00b0*/  UIADD3.X UR8, UPT, UPT, URZ, UR5, URZ, UP0, !UPT ;  /* 0x00000005ff087290 */ /* 0x000fe400087fe4ff */
[----:B------:R-:W-:Y:S01]  /*00c0*/  UIADD3 UR5, UPT, UPT, UR4, 0x400, URZ ;  /* 0x0000040004057890 */ /* 0x000fe2000fffe0ff */
[----:B------:R-:W1:Y:S01]  /*00d0*/  S2UR UR12, SR_CTAID.X ;  /* 0x00000000000c79c3 */ /* 0x000e620000002500 */
[----:B--2---:R-:W-:Y:S02]  /*00e0*/  ULEA UR4, UR6, UR4, 0x18 ;  /* 0x0000000406047291 */ /* 0x004fe4000f8ec0ff */
[----:B------:R-:W-:-:S04]  /*00f0*/  ULEA UR5, UR6, UR5, 0x18 ;  /* 0x0000000506057291 */ /* 0x000fc8000f8ec0ff */
[C---:B0-----:R-:W-:Y:S01]  /*0100*/  LEA R20, R2.reuse, UR4, 0x6 ;  /* 0x0000000402147c11 */ /* 0x041fe2000f8e30ff */
[----:B------:R-:W1:Y:S01]  /*0110*/  LDC R0, c[0x0][0x360] ;  /* 0x0000d800ff007b82 */ /* 0x000e620000000800 */
[----:B------:R-:W-:Y:S01]  /*0120*/  UMOV UR4, 0x10 ;  /* 0x0000001000047882 */ /* 0x000fe20000000000 */
[C---:B---3--:R-:W-:Y:S02]  /*0130*/  LEA R19, R3.reuse, UR5, 0x2 ;  /* 0x0000000503137c11 */ /* 0x048fe4000f8e10ff */
[----:B------:R-:W-:Y:S02]  /*0140*/  LEA R18, R3, R20, 0x2 ;  /* 0x0000001403127211 */ /* 0x000fe400078e10ff */
[----:B------:R-:W-:Y:S01]  /*0150*/  LEA R17, R2, R19, 0x6 ;  /* 0x0000001302117211 */ /* 0x000fe200078e30ff */
[----:B-----5:R-:W-:-:S05]  /*0160*/  IMAD R22, R5, UR9, R2 ;  /* 0x0000000905167c24 */ /* 0x020fca000f8e0202 */
[----:B------:R-:W-:Y:S01]  /*0170*/  LEA R16, R22, R3, 0x8 ;  /* 0x0000000316107211 */ /* 0x000fe200078e40ff */
[----:B-1----:R-:W-:Y:S01]  /*0180*/  IMAD R21, R0, UR12, R3 ;  /* 0x0000000c00157c24 */ /* 0x002fe2000f8e0203 */
[----:B------:R-:W-:-:S04]  /*0190*/  IADD3 R0, PT, PT, R3, 0x10, RZ ;  /* 0x0000001003007810 */ /* 0x000fc80007ffe0ff */
[----:B----4-:R-:W-:-:S07]  /*01a0*/  LEA R3, R2, R21, 0x8 ;  /* 0x0000001502037211 */ /* 0x010fce00078e40ff */
.L_x_0:
[----:B------:R-:W-:Y:S02]  /*01b0*/  IADD3 R13, PT, PT, R0, -0x10, RZ ;  /* 0xfffffff0000d7810 */ /* 0x000fe40007ffe0ff */
[----:B------:R-:W-:Y:S02]  /*01c0*/  CS2R R26, SRZ ;  /* 0x00000000001a7805 */ /* 0x000fe4000001ff00 */
[----:B------:R-:W-:Y:S02]  /*01d0*/  ISETP.GT.U32.AND P0, PT, R2, 0xff, PT ;  /* 0x000000ff0200780c */ /* 0x000fe40003f04070 */
[----:B------:R-:W-:Y:S02]  /*01e0*/  VIMNMX.U32 R4, PT, PT, R22, R13, !PT ;  /* 0x0000000d16047248 */ /* 0x000fe40007fe0000 */
[----:B------:R-:W-:Y:S02]  /*01f0*/  ISETP.GT.OR P0, PT, R21, 0xff, P0 ;  /* 0x000000ff1500780c */ /* 0x000fe40000704670 */
[----:B------:R-:W-:-:S02]  /*0200*/  ISETP.GT.U32.AND P1, PT, R4, 0xff, PT ;  /* 0x000000ff0400780c */ /* 0x000fc40003f24070 */
[----:B------:R-:W-:Y:S02]  /*0210*/  MOV R24, UR7 ;  /* 0x0000000700187c02 */ /* 0x000fe40008000f00 */
[----:B------:R-:W-:-:S03]  /*0220*/  MOV R25, UR8 ;  /* 0x0000000800197c02 */ /* 0x000fc60008000f00 */
[----:B------:R-:W-:-:S06]  /*0230*/  IMAD.WIDE R24, R3, 0x4, R24 ;  /* 0x0000000403187825 */ /* 0x000fcc00078e0218 */
[----:B------:R-:W0:Y:S01]  /*0240*/  @!P1 LDC.64 R4, c[0x0][0x380] ;  /* 0x0000e000ff049b82 */ /* 0x000e220000000a00 */
[----:B------:R-:W2:Y:S01]  /*0250*/  @!P0 LDG.E R26, desc[UR10][R24.64+-0x4000] ;  /* 0xffc0000a181a8981 */ /* 0x000ea2000c1e1900 */
[----:B0-----:R-:W-:-:S05]  /*0260*/  @!P1 IMAD.WIDE.U32 R4, R16, 0x4, R4 ;  /* 0x0000000410049825 */ /* 0x001fca00078e0004 */
[----:B------:R-:W3:Y:S01]  /*0270*/  @!P1 LDG.E R27, desc[UR10][R4.64] ;  /* 0x0000000a041b9981 */ /* 0x000ee2000c1e1900 */
[----:B------:R-:W-:-:S04]  /*0280*/  ISETP.GT.U32.AND P0, PT, R13, 0xef, PT ;  /* 0x000000ef0d00780c */ /* 0x000fc80003f04070 */
[----:B------:R-:W-:Y:S02]  /*0290*/  ISETP.GT.U32.OR P0, PT, R22, 0xff, P0 ;  /* 0x000000ff1600780c */ /* 0x000fe40000704470 */
[----:B------:R-:W-:-:S04]  /*02a0*/  ISETP.GT.U32.AND P1, PT, R2, 0xef, PT ;  /* 0x000000ef0200780c */ /* 0x000fc80003f24070 */
[----:B------:R-:W-:Y:S01]  /*02b0*/  ISETP.GT.OR P1, PT, R21, 0xff, P1 ;  /* 0x000000ff1500780c */ /* 0x000fe20000f24670 */
[----:B---3--:R-:W-:Y:S04]  /*02c0*/  STS [R18], R27 ;  /* 0x0000001b12007388 */ /* 0x008fe80000000800 */
[----:B--2---:R-:W-:Y:S01]  /*02d0*/  STS [R17], R26 ;  /* 0x0000001a11007388 */ /* 0x004fe20000000800 */
[----:B------:R-:W-:Y:S06]  /*02e0*/  BAR.SYNC.DEFER_BLOCKING 0x0 ;  /* 0x0000000000007b1d */ /* 0x000fec0000010000 */
[----:B------:R-:W-:Y:S04]  /*02f0*/  LDS R6, [R19] ;  /* 0x0000000013067984 */ /* 0x000fe80000000800 */
[----:B------:R-:W0:Y:S04]  /*0300*/  LDS.128 R8, [R20] ;  /* 0x0000000014087984 */ /* 0x000e280000000c00 */
[----:B------:R-:W1:Y:S04]  /*0310*/  LDS R29, [R19+0x40] ;  /* 0x00004000131d7984 */ /* 0x000e680000000800 */
[----:B------:R-:W2:Y:S04]  /*0320*/  LDS R15, [R19+0x80] ;  /* 0x00008000130f7984 */ /* 0x000ea80000000800 */
[----:B------:R-:W3:Y:S04]  /*0330*/  LDS R14, [R19+0xc0] ;  /* 0x0000c000130e7984 */ /* 0x000ee80000000800 */
[----:B------:R-:W-:Y:S04]  /*0340*/  LDS R23, [R19+0x100] ;  /* 0x0001000013177984 */ /* 0x000fe80000000800 */
[----:B------:R-:W-:Y:S04]  /*0350*/  LDS R12, [R19+0x140] ;  /* 0x00014000130c7984 */ /* 0x000fe80000000800 */
[----:B------:R-:W-:Y:S04]  /*0360*/  LDS R26, [R19+0x240] ;  /* 0x00024000131a7984 */ /* 0x000fe80000000800 */
[----:B------:R-:W-:Y:S01]  /*0370*/  LDS R13, [R19+0x280] ;  /* 0x00028000130d7984 */ /* 0x000fe20000000800 */
[----:B0-----:R-:W-:-:S03]  /*0380*/  FFMA R8, R8, R6, R7 ;  /* 0x0000000608087223 */ /* 0x001fc60000000007 */
[----:B------:R-:W0:Y:S01]  /*0390*/  LDS.128 R4, [R20+0x10] ;  /* 0x0000100014047984 */ /* 0x000e220000000c00 */
[----:B-1----:R-:W-:-:S03]  /*03a0*/  FFMA R8, R29, R9, R8 ;  /* 0x000000091d087223 */ /* 0x002fc60000000008 */
[----:B------:R-:W-:Y:S01]  /*03b0*/  LDS R29, [R19+0x380] ;  /* 0x00038000131d7984 */ /* 0x000fe20000000800 */
[----:B--2---:R-:W-:-:S03]  /*03c0*/  FFMA R9, R15, R10, R8 ;  /* 0x0000000a0f097223 */ /* 0x004fc60000000008 */
[----:B------:R-:W1:Y:S01]  /*03d0*/  LDS R15, [R19+0x180] ;  /* 0x00018000130f7984 */ /* 0x000e620000000800 */
[----:B---3--:R-:W-:-:S03]  /*03e0*/  FFMA R9, R14, R11, R9 ;  /* 0x0000000b0e097223 */ /* 0x008fc60000000009 */
[----:B------:R-:W2:Y:S01]  /*03f0*/  LDS R14, [R19+0x1c0] ;  /* 0x0001c000130e7984 */ /* 0x000ea20000000800 */
[----:B0-----:R-:W-:-:S03]  /*0400*/  FFMA R27, R4, R23, R9 ;  /* 0x00000017041b7223 */ /* 0x001fc60000000009 */
[----:B------:R-:W-:Y:S04]  /*0410*/  LDS R23, [R19+0x200] ;  /* 0x0002000013177984 */ /* 0x000fe80000000800 */
[----:B------:R-:W0:Y:S01]  /*0420*/  LDS.128 R8, [R20+0x20] ;  /* 0x0000200014087984 */ /* 0x000e220000000c00 */
[----:B------:R-:W-:Y:S02]  /*0430*/  FFMA R12, R12, R5, R27 ;  /* 0x000000050c0c7223 */ /* 0x000fe4000000001b */
[----:B------:R-:W3:Y:S01]  /*0440*/  @!P0 LDC.64 R4, c[0x0][0x380] ;  /* 0x0000e000ff048b82 */ /* 0x000ee20000000a00 */
[----:B------:R-:W-:Y:S01]  /*0450*/  LDS R27, [R19+0x300] ;  /* 0x00030000131b7984 */ /* 0x000fe20000000800 */
[----:B-1----:R-:W-:-:S04]  /*0460*/  FFMA R15, R15, R6, R12 ;  /* 0x000000060f0f7223 */ /* 0x002fc8000000000c */
[----:B--2---:R-:W-:Y:S01]  /*0470*/  FFMA R7, R14, R7, R15 ;  /* 0x000000070e077223 */ /* 0x004fe2000000000f */
[----:B------:R-:W-:-:S05]  /*0480*/  @!P0 IADD3 R15, PT, PT, R16, 0x10, RZ ;  /* 0x00000010100f8810 */ /* 0x000fca0007ffe0ff */
[----:B---3--:R-:W-:-:S04]  /*0490*/  @!P0 IMAD.WIDE.U32 R4, R15, 0x4, R4 ;  /* 0x000000040f048825 */ /* 0x008fc800078e0004 */
[----:B0-----:R-:W-:Y:S02]  /*04a0*/  FFMA R7, R8, R23, R7 ;  /* 0x0000001708077223 */ /* 0x001fe40000000007 */
[----:B------:R-:W-:Y:S02]  /*04b0*/  LDS R8, [R19+0x340] ;  /* 0x0003400013087984 */ /* 0x000fe40000000800 */
[----:B------:R-:W-:Y:S02]  /*04c0*/  FFMA R26, R26, R9, R7 ;  /* 0x000000091a1a7223 */ /* 0x000fe40000000007 */
[----:B------:R-:W0:Y:S02]  /*04d0*/  LDS R9, [R19+0x2c0] ;  /* 0x0002c00013097984 */ /* 0x000e240000000800 */
[----:B------:R-:W-:Y:S02]  /*04e0*/  FFMA R10, R13, R10, R26 ;  /* 0x0000000a0d0a7223 */ /* 0x000fe4000000001a */
[----:B------:R-:W-:Y:S04]  /*04f0*/  LDS R26, [R19+0x3c0] ;  /* 0x0003c000131a7984 */ /* 0x000fe80000000800 */
[----:B------:R-:W1:Y:S01]  /*0500*/  LDS.128 R12, [R20+0x30] ;  /* 0x00003000140c7984 */ /* 0x000e620000000c00 */
[----:B------:R-:W-:Y:S01]  /*0510*/  CS2R R6, SRZ ;  /* 0x0000000000067805 */ /* 0x000fe2000001ff00 */
[----:B------:R-:W-:Y:S06]  /*0520*/  BAR.SYNC.DEFER_BLOCKING 0x0 ;  /* 0x0000000000007b1d */ /* 0x000fec0000010000 */
[----:B------:R-:W2:Y:S04]  /*0530*/  @!P0 LDG.E R7, desc[UR10][R4.64] ;  /* 0x0000000a04078981 */ /* 0x000ea8000c1e1900 */
[----:B------:R-:W3:Y:S01]  /*0540*/  @!P1 LDG.E R6, desc[UR10][R24.64] ;  /* 0x0000000a18069981 */ /* 0x000ee2000c1e1900 */
[----:B0-----:R-:W-:-:S04]  /*0550*/  FFMA R9, R9, R11, R10 ;  /* 0x0000000b09097223 */ /* 0x001fc8000000000a */
[----:B-1----:R-:W-:-:S04]  /*0560*/  FFMA R9, R12, R27, R9 ;  /* 0x0000001b0c097223 */ /* 0x002fc80000000009 */
[----:B------:R-:W-:-:S04]  /*0570*/  FFMA R8, R8, R13, R9 ;  /* 0x0000000d08087223 */ /* 0x000fc80000000009 */
[----:B------:R-:W-:-:S04]  /*0580*/  FFMA R29, R29, R14, R8 ;  /* 0x0000000e1d1d7223 */ /* 0x000fc80000000008 */
[----:B------:R-:W-:Y:S01]  /*0590*/  FFMA R15, R26, R15, R29 ;  /* 0x0000000f1a0f7223 */ /* 0x000fe2000000001d */
[----:B------:R-:W-:-:S04]  /*05a0*/  UIADD3 UR4, UPT, UPT, UR4, 0x20, URZ ;  /* 0x0000002004047890 */ /* 0x000fc8000fffe0ff */
[----:B------:R-:W-:Y:S01]  /*05b0*/  UISETP.NE.AND UP0, UPT, UR4, 0x110, UPT ;  /* 0x000001100400788c */ /* 0x000fe2000bf05270 */
[----:B------:R-:W-:Y:S02]  /*05c0*/  IADD3 R2, PT, PT, R2, 0x20, RZ ;  /* 0x0000002002027810 */ /* 0x000fe40007ffe0ff */
[----:B------:R-:W-:Y:S02]  /*05d0*/  IADD3 R0, PT, PT, R0, 0x20, RZ ;  /* 0x0000002000007810 */ /* 0x000fe40007ffe0ff */
[----:B------:R-:W-:Y:S02]  /*05e0*/  IADD3 R3, PT, PT, R3, 0x2000, RZ ;  /* 0x0000200003037810 */ /* 0x000fe40007ffe0ff */
[----:B------:R-:W-:Y:S01]  /*05f0*/  IADD3 R16, PT, PT, R16, 0x20, RZ ;  /* 0x0000002010107810 */ /* 0x000fe20007ffe0ff */
[----:B--2---:R-:W-:Y:S04]  /*0600*/  STS [R18], R7 ;  /* 0x0000000712007388 */ /* 0x004fe80000000800 */
[----:B---3--:R-:W-:Y:S01]  /*0610*/  STS [R17], R6 ;  /* 0x0000000611007388 */ /* 0x008fe20000000800 */
[----:B------:R-:W-:Y:S06]  /*0620*/  BAR.SYNC.DEFER_BLOCKING 0x0 ;  /* 0x0000000000007b1d */ /* 0x000fec0000010000 */
[----:B------:R-:W-:Y:S04]  /*0630*/  LDS R23, [R19] ;  /* 0x0000000013177984 */ /* 0x000fe80000000800 */
[----:B------:R-:W0:Y:S04]  /*0640*/  LDS.128 R4, [R20] ;  /* 0x0000000014047984 */ /* 0x000e280000000c00 */
[----:B------:R-:W1:Y:S04]  /*0650*/  LDS R28, [R19+0x40] ;  /* 0x00004000131c7984 */ /* 0x000e680000000800 */
[----:B------:R-:W2:Y:S04]  /*0660*/  LDS R27, [R19+0x80] ;  /* 0x00008000131b7984 */ /* 0x000ea80000000800 */
[----:B------:R-:W3:Y:S04]  /*0670*/  LDS R24, [R19+0xc0] ;  /* 0x0000c00013187984 */ /* 0x000ee80000000800 */
[----:B------:R-:W-:Y:S04]  /*0680*/  LDS R25, [R19+0x100] ;  /* 0x0001000013197984 */ /* 0x000fe80000000800 */
[----:B------:R-:W4:Y:S04]  /*0690*/  LDS.128 R8, [R20+0x10] ;  /* 0x0000100014087984 */ /* 0x000f280000000c00 */
[----:B------:R-:W5:Y:S04]  /*06a0*/  LDS R26, [R19+0x140] ;  /* 0x00014000131a7984 */ /* 0x000f680000000800 */
[----:B------:R-:W5:Y:S01]  /*06b0*/  LDS R29, [R19+0x180] ;  /* 0x00018000131d7984 */ /* 0x000f620000000800 */
[----:B0-----:R-:W-:-:S03]  /*06c0*/  FFMA R23, R4, R23, R15 ;  /* 0x0000001704177223 */ /* 0x001fc6000000000f */
[----:B------:R-:W0:Y:S01]  /*06d0*/  LDS R4, [R19+0x1c0] ;  /* 0x0001c00013047984 */ /* 0x000e220000000800 */
[----:B-1----:R-:W-:-:S03]  /*06e0*/  FFMA R28, R28, R5, R23 ;  /* 0x000000051c1c7223 */ /* 0x002fc60000000017 */
[----:B------:R-:W-:Y:S04]  /*06f0*/  LDS R23, [R19+0x200] ;  /* 0x0002000013177984 */ /* 0x000fe80000000800 */
[----:B------:R-:W1:Y:S01]  /*0700*/  LDS.128 R12, [R20+0x20] ;  /* 0x00002000140c7984 */ /* 0x000e620000000c00 */
[----:B--2---:R-:W-:-:S04]  /*0710*/  FFMA R27, R27, R6, R28 ;  /* 0x000000061b1b7223 */ /* 0x004fc8000000001c */
[----:B---3--:R-:W-:Y:S02]  /*0720*/  FFMA R7, R24, R7, R27 ;  /* 0x0000000718077223 */ /* 0x008fe4000000001b */
[----:B------:R-:W-:Y:S02]  /*0730*/  LDS R24, [R19+0x340] ;  /* 0x0003400013187984 */ /* 0x000fe40000000800 */
[----:B----4-:R-:W-:Y:S02]  /*0740*/  FFMA R7, R8, R25, R7 ;  /* 0x0000001908077223 */ /* 0x010fe40000000007 */
[----:B------:R-:W2:Y:S02]  /*0750*/  LDS R8, [R19+0x240] ;  /* 0x0002400013087984 */ /* 0x000ea40000000800 */
[----:B-----5:R-:W-:Y:S02]  /*0760*/  FFMA R26, R26, R9, R7 ;  /* 0x000000091a1a7223 */ /* 0x020fe40000000007 */
[----:B------:R-:W3:Y:S02]  /*0770*/  LDS R9, [R19+0x280] ;  /* 0x0002800013097984 */ /* 0x000ee40000000800 */
[----:B------:R-:W-:-:S02]  /*0780*/  FFMA R29, R29, R10, R26 ;  /* 0x0000000a1d1d7223 */ /* 0x000fc4000000001a */
[----:B------:R-:W4:Y:S04]  /*0790*/  LDS R10, [R19+0x2c0] ;  /* 0x0002c000130a7984 */ /* 0x000f280000000800 */
[----:B------:R-:W-:Y:S01]  /*07a0*/  LDS R25, [R19+0x300] ;  /* 0x0003000013197984 */ /* 0x000fe20000000800 */
[----:B0-----:R-:W-:-:S03]  /*07b0*/  FFMA R29, R4, R11, R29 ;  /* 0x0000000b041d7223 */ /* 0x001fc6000000001d */
[----:B------:R-:W0:Y:S04]  /*07c0*/  LDS.128 R4, [R20+0x30] ;  /* 0x0000300014047984 */ /* 0x000e280000000c00 */
[----:B------:R-:W5:Y:S01]  /*07d0*/  LDS R11, [R19+0x380] ;  /* 0x00038000130b7984 */ /* 0x000f620000000800 */
[----:B-1----:R-:W-:-:S03]  /*07e0*/  FFMA R23, R12, R23, R29 ;  /* 0x000000170c177223 */ /* 0x002fc6000000001d */
[----:B------:R-:W1:Y:S01]  /*07f0*/  LDS R12, [R19+0x3c0] ;  /* 0x0003c000130c7984 */ /* 0x000e620000000800 */
[----:B--2---:R-:W-:-:S04]  /*0800*/  FFMA R8, R8, R13, R23 ;  /* 0x0000000d08087223 */ /* 0x004fc80000000017 */
[----:B---3--:R-:W-:-:S04]  /*0810*/  FFMA R9, R9, R14, R8 ;  /* 0x0000000e09097223 */ /* 0x008fc80000000008 */
[----:B----4-:R-:W-:-:S04]  /*0820*/  FFMA R9, R10, R15, R9 ;  /* 0x0000000f0a097223 */ /* 0x010fc80000000009 */
[----:B0-----:R-:W-:-:S04]  /*0830*/  FFMA R9, R4, R25, R9 ;  /* 0x0000001904097223 */ /* 0x001fc80000000009 */
[----:B------:R-:W-:-:S04]  /*0840*/  FFMA R24, R24, R5, R9 ;  /* 0x0000000518187223 */ /* 0x000fc80000000009 */
[----:B-----5:R-:W-:-:S04]  /*0850*/  FFMA R11, R11, R6, R24 ;  /* 0x000000060b0b7223 */ /* 0x020fc80000000018 */
[----:B-1----:R-:W-:Y:S01]  /*0860*/  FFMA R7, R12, R7, R11 ;  /* 0x000000070c077223 */ /* 0x002fe2000000000b */
[----:B------:R-:W-:Y:S06]  /*0870*/  BAR.SYNC.DEFER_BLOCKING 0x0 ;  /* 0x0000000000007b1d */ /* 0x000fec0000010000 */
[----:B------:R-:W-:Y:S05]  /*0880*/  BRA.U UP0, `(.L_x_0) ;  /* 0xfffffff900487547 */ /* 0x000fea000b83ffff */
[----:B------:R-:W0:Y:S01]  /*0890*/  LDC.64 R2, c[0x0][0x390] ;  /* 0x0000e400ff027b82 */ /* 0x000e220000000a00 */
[----:B------:R-:W-:-:S05]  /*08a0*/  LEA R21, R22, R21, 0x8 ;  /* 0x0000001516157211 */ /* 0x000fca00078e40ff */
[----:B0-----:R-:W-:-:S05]  /*08b0*/  IMAD.WIDE R2, R21, 0x4, R2 ;  /* 0x0000000415027825 */ /* 0x001fca00078e0202 */
[----:B------:R-:W-:Y:S01]  /*08c0*/  STG.E desc[UR10][R2.64], R7 ;  /* 0x0000000702007986 */ /* 0x000fe2000c10190a */
[----:B------:R-:W-:Y:S05]  /*08d0*/  EXIT ;  /* 0x000000000000794d */ /* 0x000fea0003800000 */
.L_x_1:
[----:B------:R-:W-:-:S00]  /*08e0*/  BRA `(.L_x_1) ;  /* 0xfffffffc00fc7947 */ /* 0x000fc0000383ffff */
[----:B------:R-:W-:-:S00]  /*08f0*/  NOP ;  /* 0x0000000000007918 */ /* 0x000fc00000000000 */
        /* <DEDUP_REMOVED lines=8> */
.L_x_2:


//--------------------- .nv.shared._Z10tileMatMulPfS_S_i --------------------------
	.section	.nv.shared._Z10tileMatMulPfS_S_i,"aw",@nobits
	.sectionflags	@""
	.align	4
.nv.shared._Z10tileMatMulPfS_S_i:
	.zero		3072


//--------------------- .nv.shared.reserved.0     --------------------------
	.section	.nv.shared.reserved.0,"aw",@nobits
	.weak		__nv_reservedSMEM_offset_0_alias
	.size		__nv_reservedSMEM_offset_0_alias, 0, 64
	.other		__nv_reservedSMEM_offset_0_alias,@"STO_CUDA_RESERVED_SHARED STV_DEFAULT"
__nv_reservedSMEM_offset_0_alias:
	.zero		0
	.zero		64


//--------------------- .nv.constant0._Z10tileMatMulPfS_S_i --------------------------
	.section	.nv.constant0._Z10tileMatMulPfS_S_i,"a",@progbits
	.sectionflags	@""
	.align	4
.nv.constant0._Z10tileMatMulPfS_S_i:
	.zero		924


//--------------------- SYMBOLS --------------------------

	.type		.nv.reservedSmem.offset0,@object
	.size		.nv.reservedSmem.offset0,0x4
	.type		.nv.reservedSmem.cap,@object
	.size		.nv.reservedSmem.cap,0x4
